	.headerflags	@"EF_CUDA_TEXMODE_UNIFIED EF_CUDA_64BIT_ADDRESS EF_CUDA_ACCELERATORS EF_CUDA_SM90 EF_CUDA_VIRTUAL_SM(EF_CUDA_SM90)"
	.elftype	@"ET_EXEC"


//--------------------- .nv.info                  --------------------------
	.section	.nv.info,"",@"SHT_CUDA_INFO"
	.align	4


	//----- nvinfo : EIATTR_REGCOUNT
	.align		4
        /*0000*/ 	.byte	0x04, 0x2f
        /*0002*/ 	.short	(.L_1 - .L_0)
	.align		4
.L_0:
        /*0004*/ 	.word	index@(triton_poi_fused_cat_3)
        /*0008*/ 	.word	0x00000010


	//----- nvinfo : EIATTR_MIN_STACK_SIZE
	.align		4
.L_1:
        /*000c*/ 	.byte	0x04, 0x12
        /*000e*/ 	.short	(.L_3 - .L_2)
	.align		4
.L_2:
        /*0010*/ 	.word	index@(triton_poi_fused_cat_3)
        /*0014*/ 	.word	0x00000000


	//----- nvinfo : EIATTR_FRAME_SIZE
	.align		4
.L_3:
        /*0018*/ 	.byte	0x04, 0x11
        /*001a*/ 	.short	(.L_5 - .L_4)
	.align		4
.L_4:
        /*001c*/ 	.word	index@(triton_poi_fused_cat_3)
        /*0020*/ 	.word	0x00000000


	//----- nvinfo : EIATTR_MIN_STACK_SIZE
	.align		4
.L_5:
        /*0024*/ 	.byte	0x04, 0x12
        /*0026*/ 	.short	(.L_7 - .L_6)
	.align		4
.L_6:
        /*0028*/ 	.word	index@(triton_poi_fused_cat_3)
        /*002c*/ 	.word	0x00000000
.L_7:


//--------------------- .nv.info.triton_poi_fused_cat_3 --------------------------
	.section	.nv.info.triton_poi_fused_cat_3,"",@"SHT_CUDA_INFO"
	.sectionflags	@""
	.align	4


	//----- nvinfo : EIATTR_CUDA_API_VERSION
	.align		4
        /*0000*/ 	.byte	0x04, 0x37
        /*0002*/ 	.short	(.L_9 - .L_8)
.L_8:
        /*0004*/ 	.word	0x0000007c


	//----- nvinfo : EIATTR_KPARAM_INFO
	.align		4
.L_9:
        /*0008*/ 	.byte	0x04, 0x17
        /*000a*/ 	.short	(.L_11 - .L_10)
.L_10:
        /*000c*/ 	.word	0x00000000
        /*0010*/ 	.short	0x0002
        /*0012*/ 	.short	0x0010
        /*0014*/ 	.byte	0x00, 0xf0, 0x11, 0x00


	//----- nvinfo : EIATTR_KPARAM_INFO
	.align		4
.L_11:
        /*0018*/ 	.byte	0x04, 0x17
        /*001a*/ 	.short	(.L_13 - .L_12)
.L_12:
        /*001c*/ 	.word	0x00000000
        /*0020*/ 	.short	0x0001
        /*0022*/ 	.short	0x0008
        /*0024*/ 	.byte	0x00, 0xf4, 0x21, 0x00


	//----- nvinfo : EIATTR_KPARAM_INFO
	.align		4
.L_13:
        /*0028*/ 	.byte	0x04, 0x17
        /*002a*/ 	.short	(.L_15 - .L_14)
.L_14:
        /*002c*/ 	.word	0x00000000
        /*0030*/ 	.short	0x0000
        /*0032*/ 	.short	0x0000
        /*0034*/ 	.byte	0x00, 0xf4, 0x21, 0x00


	//----- nvinfo : EIATTR_SPARSE_MMA_MASK
	.align		4
.L_15:
        /*0038*/ 	.byte	0x03, 0x50
        /*003a*/ 	.short	0x0000


	//----- nvinfo : EIATTR_MAXREG_COUNT
	.align		4
        /*003c*/ 	.byte	0x03, 0x1b
        /*003e*/ 	.short	0x00ff


	//----- nvinfo : EIATTR_EXIT_INSTR_OFFSETS
	.align		4
        /*0040*/ 	.byte	0x04, 0x1c
        /*0042*/ 	.short	(.L_17 - .L_16)


	//   ....[0]....
.L_16:
        /*0044*/ 	.word	0x000002c0


	//   ....[1]....
        /*0048*/ 	.word	0x000002e0


	//----- nvinfo : EIATTR_REQNTID
	.align		4
.L_17:
        /*004c*/ 	.byte	0x04, 0x10
        /*004e*/ 	.short	(.L_19 - .L_18)
.L_18:
        /*0050*/ 	.word	0x00000080
        /*0054*/ 	.word	0x00000001
        /*0058*/ 	.word	0x00000001


	//----- nvinfo : EIATTR_CBANK_PARAM_SIZE
	.align		4
.L_19:
        /*005c*/ 	.byte	0x03, 0x19
        /*005e*/ 	.short	0x0014


	//----- nvinfo : EIATTR_PARAM_CBANK
	.align		4
        /*0060*/ 	.byte	0x04, 0x0a
        /*0062*/ 	.short	(.L_21 - .L_20)
	.align		4
.L_20:
        /*0064*/ 	.word	index@(.nv.constant0.triton_poi_fused_cat_3)
        /*0068*/ 	.short	0x0210
        /*006a*/ 	.short	0x0014


	//----- nvinfo : EIATTR_SW_WAR
	.align		4
.L_21:
        /*006c*/ 	.byte	0x04, 0x36
        /*006e*/ 	.short	(.L_23 - .L_22)
.L_22:
        /*0070*/ 	.word	0x00000008
.L_23:


//--------------------- .nv.callgraph             --------------------------
	.section	.nv.callgraph,"",@"SHT_CUDA_CALLGRAPH"
	.align	4
	.sectionentsize	8
	.align		4
        /*0000*/ 	.word	0x00000000
	.align		4
        /*0004*/ 	.word	0xffffffff
	.align		4
        /*0008*/ 	.word	0x00000000
	.align		4
        /*000c*/ 	.word	0xfffffffe
	.align		4
        /*0010*/ 	.word	0x00000000
	.align		4
        /*0014*/ 	.word	0xfffffffd
	.align		4
        /*0018*/ 	.word	0x00000000
	.align		4
        /*001c*/ 	.word	0xfffffffc


//--------------------- .text.triton_poi_fused_cat_3 --------------------------
	.section	.text.triton_poi_fused_cat_3,"ax",@progbits
	.align	128
        .global         triton_poi_fused_cat_3
        .type           triton_poi_fused_cat_3,@function
        .size           triton_poi_fused_cat_3,(.L_x_1 - triton_poi_fused_cat_3)
        .other          triton_poi_fused_cat_3,@"STO_CUDA_ENTRY STV_DEFAULT"
triton_poi_fused_cat_3:
.text.triton_poi_fused_cat_3:
[----:B------:R-:W0:Y:S02]  /*0000*/  LDC R1, c[0x0][0x28] ;  /* 0x00000a00ff017b82 */ /* 0x000e240000000800 */
[----:B------:R-:W1:Y:S01]  /*0010*/  S2R R0, SR_TID.X ;  /* 0x0000000000007919 */ /* 0x000e620000002100 */
[----:B------:R-:W2:Y:S01]  /*0020*/  LDC.64 R2, c[0x0][0x210] ;  /* 0x00008400ff027b82 */ /* 0x000ea20000000a00 */
[----:B------:R-:W-:Y:S01]  /*0030*/  ULDC.64 UR4, c[0x0][0x208] ;  /* 0x0000820000047ab9 */ /* 0x000fe20000000a00 */
[----:B------:R-:W3:Y:S01]  /*0040*/  S2R R7, SR_CTAID.X ;  /* 0x0000000000077919 */ /* 0x000ee20000002500 */
[----:B-1----:R-:W-:-:S05]  /*0050*/  IMAD.SHL.U32 R0, R0, 0x2, RZ ;  /* 0x0000000200007824 */ /* 0x002fca00078e00ff */
[----:B------:R-:W-:-:S05]  /*0060*/  LOP3.LUT R0, R0, 0xfe, RZ, 0xc0, !PT ;  /* 0x000000fe00007812 */ /* 0x000fca00078ec0ff */
[----:B---3--:R-:W-:-:S05]  /*0070*/  IMAD R7, R7, 0x100, R0 ;  /* 0x0000010007077824 */ /* 0x008fca00078e0200 */
[----:B------:R-:W-:-:S04]  /*0080*/  SHF.R.S32.HI R0, RZ, 0x1f, R7 ;  /* 0x0000001fff007819 */ /* 0x000fc80000011407 */
[----:B------:R-:W-:-:S04]  /*0090*/  LEA.HI R0, R0, R7, RZ, 0x4 ;  /* 0x0000000700007211 */ /* 0x000fc800078f20ff */
[----:B------:R-:W-:Y:S02]  /*00a0*/  LOP3.LUT R4, R0, 0xfffffff0, RZ, 0xc0, !PT ;  /* 0xfffffff000047812 */ /* 0x000fe400078ec0ff */
[----:B------:R-:W-:-:S03]  /*00b0*/  SHF.R.S32.HI R0, RZ, 0x4, R0 ;  /* 0x00000004ff007819 */ /* 0x000fc60000011400 */
[----:B------:R-:W-:-:S04]  /*00c0*/  IMAD.IADD R5, R7, 0x1, -R4 ;  /* 0x0000000107057824 */ /* 0x000fc800078e0a04 */
[----:B------:R-:W-:Y:S01]  /*00d0*/  IMAD R9, R0, 0x4, R5 ;  /* 0x0000000400097824 */ /* 0x000fe200078e0205 */
[----:B------:R-:W-:-:S03]  /*00e0*/  LOP3.LUT R4, R5, 0xfffffffc, RZ, 0xc0, !PT ;  /* 0xfffffffc05047812 */ /* 0x000fc600078ec0ff */
[----:B--2---:R-:W-:Y:S01]  /*00f0*/  IMAD.WIDE R2, R9, 0x4, R2 ;  /* 0x0000000409027825 */ /* 0x004fe200078e0202 */
[----:B------:R-:W-:Y:S02]  /*0100*/  ISETP.NE.AND P0, PT, R4, 0x8, PT ;  /* 0x000000080400780c */ /* 0x000fe40003f05270 */
[----:B------:R-:W-:Y:S02]  /*0110*/  CS2R R8, SRZ ;  /* 0x0000000000087805 */ /* 0x000fe4000001ff00 */
[----:B------:R-:W-:-:S13]  /*0120*/  ISETP.LT.AND P6, PT, R7, 0x100, !P0 ;  /* 0x000001000700780c */ /* 0x000fda00047c1270 */
[----:B------:R-:W2:Y:S01]  /*0130*/  @P6 LDG.E.EL.64 R8, desc[UR4][R2.64+0x1e0] ;  /* 0x0001e00402086981 */ /* 0x000ea2000c2e1b00 */
[----:B------:R-:W-:Y:S02]  /*0140*/  ISETP.GE.AND P1, PT, R7, 0x100, PT ;  /* 0x000001000700780c */ /* 0x000fe40003f26270 */
[----:B------:R-:W-:Y:S02]  /*0150*/  CS2R R12, SRZ ;  /* 0x00000000000c7805 */ /* 0x000fe4000001ff00 */
[----:B------:R-:W-:Y:S02]  /*0160*/  ISETP.NE.AND P2, PT, R4, 0x4, PT ;  /* 0x000000040400780c */ /* 0x000fe40003f45270 */
[----:B------:R-:W-:Y:S02]  /*0170*/  CS2R R10, SRZ ;  /* 0x00000000000a7805 */ /* 0x000fe4000001ff00 */
[C---:B------:R-:W-:Y:S02]  /*0180*/  ISETP.GE.AND P3, PT, R5.reuse, 0x4, PT ;  /* 0x000000040500780c */ /* 0x040fe40003f66270 */
[----:B------:R-:W-:-:S02]  /*0190*/  ISETP.GT.AND P4, PT, R5, 0xb, !P1 ;  /* 0x0000000b0500780c */ /* 0x000fc40004f84270 */
[----:B------:R-:W-:Y:S01]  /*01a0*/  ISETP.LT.AND P5, PT, R7, 0x100, !P2 ;  /* 0x000001000700780c */ /* 0x000fe200057a1270 */
[----:B------:R-:W1:Y:S10]  /*01b0*/  LDC.64 R4, c[0x0][0x218] ;  /* 0x00008600ff047b82 */ /* 0x000e740000000a00 */
[----:B------:R-:W3:Y:S04]  /*01c0*/  @P4 LDG.E.EL.64 R12, desc[UR4][R2.64+0x2d0] ;  /* 0x0002d004020c4981 */ /* 0x000ee8000c2e1b00 */
[----:B------:R-:W4:Y:S01]  /*01d0*/  @P5 LDG.E.EL.64 R10, desc[UR4][R2.64+0xf0] ;  /* 0x0000f004020a5981 */ /* 0x000f22000c2e1b00 */
[----:B--2---:R-:W-:-:S02]  /*01e0*/  SEL R0, R8, RZ, P6 ;  /* 0x000000ff08007207 */ /* 0x004fc40003000000 */
[----:B------:R-:W-:Y:S02]  /*01f0*/  SEL R6, R9, RZ, P6 ;  /* 0x000000ff09067207 */ /* 0x000fe40003000000 */
[----:B------:R-:W-:Y:S02]  /*0200*/  CS2R R8, SRZ ;  /* 0x0000000000087805 */ /* 0x000fe4000001ff00 */
[----:B------:R-:W-:-:S13]  /*0210*/  ISETP.LT.AND P6, PT, R7, 0x100, !P3 ;  /* 0x000001000700780c */ /* 0x000fda0005fc1270 */
[----:B------:R-:W2:Y:S01]  /*0220*/  @P6 LDG.E.EL.64 R8, desc[UR4][R2.64] ;  /* 0x0000000402086981 */ /* 0x000ea2000c2e1b00 */
[----:B---3--:R-:W-:Y:S02]  /*0230*/  @P0 SEL R6, R13, RZ, P4 ;  /* 0x000000ff0d060207 */ /* 0x008fe40002000000 */
[----:B------:R-:W-:Y:S02]  /*0240*/  @P0 SEL R0, R12, RZ, P4 ;  /* 0x000000ff0c000207 */ /* 0x000fe40002000000 */
[----:B----4-:R-:W-:Y:S02]  /*0250*/  SEL R13, R10, RZ, P5 ;  /* 0x000000ff0a0d7207 */ /* 0x010fe40002800000 */
[----:B------:R-:W-:Y:S01]  /*0260*/  SEL R11, R11, RZ, P5 ;  /* 0x000000ff0b0b7207 */ /* 0x000fe20002800000 */
[----:B-1----:R-:W-:Y:S01]  /*0270*/  IMAD.WIDE R4, R7, 0x4, R4 ;  /* 0x0000000407047825 */ /* 0x002fe200078e0204 */
[----:B--2---:R-:W-:Y:S02]  /*0280*/  SEL R8, R8, RZ, P6 ;  /* 0x000000ff08087207 */ /* 0x004fe40003000000 */
[----:B------:R-:W-:-:S02]  /*0290*/  SEL R9, R9, RZ, P6 ;  /* 0x000000ff09097207 */ /* 0x000fc40003000000 */
[----:B------:R-:W-:Y:S02]  /*02a0*/  @P3 SEL R8, R13, R0, !P2 ;  /* 0x000000000d083207 */ /* 0x000fe40005000000 */
[----:B------:R-:W-:Y:S01]  /*02b0*/  @P3 SEL R9, R11, R6, !P2 ;  /* 0x000000060b093207 */ /* 0x000fe20005000000 */
[----:B------:R-:W-:Y:S06]  /*02c0*/  @P1 EXIT ;  /* 0x000000000000194d */ /* 0x000fec0003800000 */
[----:B------:R-:W-:Y:S01]  /*02d0*/  STG.E.64 desc[UR4][R4.64], R8 ;  /* 0x0000000804007986 */ /* 0x000fe2000c101b04 */
[----:B------:R-:W-:Y:S05]  /*02e0*/  EXIT ;  /* 0x000000000000794d */ /* 0x000fea0003800000 */
.L_x_0:
[----:B------:R-:W-:-:S00]  /*02f0*/  BRA `(.L_x_0) ;  /* 0xfffffffc00fc7947 */ /* 0x000fc0000383ffff */
[----:B------:R-:W-:-:S00]  /*0300*/  NOP ;  /* 0x0000000000007918 */ /* 0x000fc00000000000 */
[----:B------:R-:W-:-:S00]  /*0310*/  NOP ;  /* 0x0000000000007918 */ /* 0x000fc00000000000 */
[----:B------:R-:W-:-:S00]  /*0320*/  NOP ;  /* 0x0000000000007918 */ /* 0x000fc00000000000 */
[----:B------:R-:W-:-:S00]  /*0330*/  NOP ;  /* 0x0000000000007918 */ /* 0x000fc00000000000 */
[----:B------:R-:W-:-:S00]  /*0340*/  NOP ;  /* 0x0000000000007918 */ /* 0x000fc00000000000 */
[----:B------:R-:W-:-:S00]  /*0350*/  NOP ;  /* 0x0000000000007918 */ /* 0x000fc00000000000 */
[----:B------:R-:W-:-:S00]  /*0360*/  NOP ;  /* 0x0000000000007918 */ /* 0x000fc00000000000 */
[----:B------:R-:W-:-:S00]  /*0370*/  NOP ;  /* 0x0000000000007918 */ /* 0x000fc00000000000 */
.L_x_1:


//--------------------- .nv.constant0.triton_poi_fused_cat_3 --------------------------
	.section	.nv.constant0.triton_poi_fused_cat_3,"a",@progbits
	.sectionflags	@""
	.align	4
.nv.constant0.triton_poi_fused_cat_3:
	.zero		548
